//
// Generated by NVIDIA NVVM Compiler
//
// Compiler Build ID: CL-36424714
// Cuda compilation tools, release 13.0, V13.0.88
// Based on NVVM 20.0.0
//

.version 9.0
.target sm_100
.address_size 64

	// .globl	_Z8compressPfiS_i

.visible .entry _Z8compressPfiS_i(
	.param .u64 .ptr .align 1 _Z8compressPfiS_i_param_0,
	.param .u32 _Z8compressPfiS_i_param_1,
	.param .u64 .ptr .align 1 _Z8compressPfiS_i_param_2,
	.param .u32 _Z8compressPfiS_i_param_3
)
{
	.reg .pred 	%p<12>;
	.reg .b32 	%r<44>;
	.reg .b32 	%f<85>;
	.reg .b64 	%rd<16>;

	ld.param.u64 	%rd6, [_Z8compressPfiS_i_param_0];
	ld.param.u32 	%r22, [_Z8compressPfiS_i_param_1];
	ld.param.u64 	%rd5, [_Z8compressPfiS_i_param_2];
	ld.param.u32 	%r23, [_Z8compressPfiS_i_param_3];
	cvta.to.global.u64 	%rd1, %rd6;
	mov.u32 	%r24, %tid.y;
	mov.u32 	%r25, %ctaid.y;
	mov.u32 	%r26, %ntid.y;
	mad.lo.s32 	%r1, %r25, %r26, %r24;
	mov.u32 	%r27, %tid.x;
	mov.u32 	%r28, %ctaid.x;
	mov.u32 	%r29, %ntid.x;
	mad.lo.s32 	%r2, %r28, %r29, %r27;
	max.s32 	%r30, %r1, %r2;
	setp.ge.s32 	%p1, %r30, %r23;
	@%p1 bra 	$L__BB0_16;
	cvta.to.global.u64 	%rd7, %rd5;
	mad.lo.s32 	%r32, %r23, %r1, %r2;
	mul.wide.s32 	%rd8, %r32, 4;
	add.s64 	%rd2, %rd7, %rd8;
	mov.b32 	%r38, 0;
	st.global.u32 	[%rd2], %r38;
	and.b32  	%r3, %r23, 15;
	add.s32 	%r4, %r3, -1;
	and.b32  	%r5, %r23, 7;
	add.s32 	%r6, %r5, -1;
	and.b32  	%r7, %r23, 2147483632;
	and.b32  	%r8, %r23, 3;
	neg.s32 	%r9, %r7;
	add.s64 	%rd3, %rd1, 32;
	mov.f32 	%f84, 0f00000000;
$L__BB0_2:
	setp.lt.u32 	%p2, %r23, 16;
	add.s32 	%r34, %r38, %r1;
	mad.lo.s32 	%r11, %r34, %r22, %r2;
	mov.b32 	%r42, 0;
	@%p2 bra 	$L__BB0_5;
	mov.u32 	%r39, %r11;
	mov.u32 	%r40, %r9;
$L__BB0_4:
	.pragma "nounroll";
	mul.wide.s32 	%rd9, %r39, 4;
	add.s64 	%rd10, %rd3, %rd9;
	ld.global.f32 	%f18, [%rd10+-32];
	add.f32 	%f19, %f18, %f84;
	st.global.f32 	[%rd2], %f19;
	ld.global.f32 	%f20, [%rd10+-28];
	add.f32 	%f21, %f20, %f19;
	st.global.f32 	[%rd2], %f21;
	ld.global.f32 	%f22, [%rd10+-24];
	add.f32 	%f23, %f22, %f21;
	st.global.f32 	[%rd2], %f23;
	ld.global.f32 	%f24, [%rd10+-20];
	add.f32 	%f25, %f24, %f23;
	st.global.f32 	[%rd2], %f25;
	ld.global.f32 	%f26, [%rd10+-16];
	add.f32 	%f27, %f26, %f25;
	st.global.f32 	[%rd2], %f27;
	ld.global.f32 	%f28, [%rd10+-12];
	add.f32 	%f29, %f28, %f27;
	st.global.f32 	[%rd2], %f29;
	ld.global.f32 	%f30, [%rd10+-8];
	add.f32 	%f31, %f30, %f29;
	st.global.f32 	[%rd2], %f31;
	ld.global.f32 	%f32, [%rd10+-4];
	add.f32 	%f33, %f32, %f31;
	st.global.f32 	[%rd2], %f33;
	ld.global.f32 	%f34, [%rd10];
	add.f32 	%f35, %f34, %f33;
	st.global.f32 	[%rd2], %f35;
	ld.global.f32 	%f36, [%rd10+4];
	add.f32 	%f37, %f36, %f35;
	st.global.f32 	[%rd2], %f37;
	ld.global.f32 	%f38, [%rd10+8];
	add.f32 	%f39, %f38, %f37;
	st.global.f32 	[%rd2], %f39;
	ld.global.f32 	%f40, [%rd10+12];
	add.f32 	%f41, %f40, %f39;
	st.global.f32 	[%rd2], %f41;
	ld.global.f32 	%f42, [%rd10+16];
	add.f32 	%f43, %f42, %f41;
	st.global.f32 	[%rd2], %f43;
	ld.global.f32 	%f44, [%rd10+20];
	add.f32 	%f45, %f44, %f43;
	st.global.f32 	[%rd2], %f45;
	ld.global.f32 	%f46, [%rd10+24];
	add.f32 	%f47, %f46, %f45;
	st.global.f32 	[%rd2], %f47;
	ld.global.f32 	%f48, [%rd10+28];
	add.f32 	%f84, %f48, %f47;
	st.global.f32 	[%rd2], %f84;
	add.s32 	%r40, %r40, 16;
	add.s32 	%r39, %r39, 16;
	setp.ne.s32 	%p3, %r40, 0;
	mov.u32 	%r42, %r7;
	@%p3 bra 	$L__BB0_4;
$L__BB0_5:
	setp.eq.s32 	%p4, %r3, 0;
	@%p4 bra 	$L__BB0_15;
	setp.lt.u32 	%p5, %r4, 7;
	@%p5 bra 	$L__BB0_8;
	add.s32 	%r35, %r11, %r42;
	mul.wide.s32 	%rd11, %r35, 4;
	add.s64 	%rd12, %rd1, %rd11;
	ld.global.f32 	%f50, [%rd12];
	add.f32 	%f51, %f50, %f84;
	st.global.f32 	[%rd2], %f51;
	ld.global.f32 	%f52, [%rd12+4];
	add.f32 	%f53, %f52, %f51;
	st.global.f32 	[%rd2], %f53;
	ld.global.f32 	%f54, [%rd12+8];
	add.f32 	%f55, %f54, %f53;
	st.global.f32 	[%rd2], %f55;
	ld.global.f32 	%f56, [%rd12+12];
	add.f32 	%f57, %f56, %f55;
	st.global.f32 	[%rd2], %f57;
	ld.global.f32 	%f58, [%rd12+16];
	add.f32 	%f59, %f58, %f57;
	st.global.f32 	[%rd2], %f59;
	ld.global.f32 	%f60, [%rd12+20];
	add.f32 	%f61, %f60, %f59;
	st.global.f32 	[%rd2], %f61;
	ld.global.f32 	%f62, [%rd12+24];
	add.f32 	%f63, %f62, %f61;
	st.global.f32 	[%rd2], %f63;
	ld.global.f32 	%f64, [%rd12+28];
	add.f32 	%f84, %f64, %f63;
	st.global.f32 	[%rd2], %f84;
	add.s32 	%r42, %r42, 8;
$L__BB0_8:
	setp.eq.s32 	%p6, %r5, 0;
	@%p6 bra 	$L__BB0_15;
	setp.lt.u32 	%p7, %r6, 3;
	@%p7 bra 	$L__BB0_11;
	add.s32 	%r36, %r11, %r42;
	mul.wide.s32 	%rd13, %r36, 4;
	add.s64 	%rd14, %rd1, %rd13;
	ld.global.f32 	%f66, [%rd14];
	add.f32 	%f67, %f66, %f84;
	st.global.f32 	[%rd2], %f67;
	ld.global.f32 	%f68, [%rd14+4];
	add.f32 	%f69, %f68, %f67;
	st.global.f32 	[%rd2], %f69;
	ld.global.f32 	%f70, [%rd14+8];
	add.f32 	%f71, %f70, %f69;
	st.global.f32 	[%rd2], %f71;
	ld.global.f32 	%f72, [%rd14+12];
	add.f32 	%f84, %f72, %f71;
	st.global.f32 	[%rd2], %f84;
	add.s32 	%r42, %r42, 4;
$L__BB0_11:
	setp.eq.s32 	%p8, %r8, 0;
	@%p8 bra 	$L__BB0_15;
	setp.eq.s32 	%p9, %r8, 1;
	add.s32 	%r37, %r11, %r42;
	mul.wide.s32 	%rd15, %r37, 4;
	add.s64 	%rd4, %rd1, %rd15;
	ld.global.f32 	%f73, [%rd4];
	add.f32 	%f84, %f73, %f84;
	st.global.f32 	[%rd2], %f84;
	@%p9 bra 	$L__BB0_15;
	setp.eq.s32 	%p10, %r8, 2;
	ld.global.f32 	%f74, [%rd4+4];
	add.f32 	%f84, %f74, %f84;
	st.global.f32 	[%rd2], %f84;
	@%p10 bra 	$L__BB0_15;
	ld.global.f32 	%f75, [%rd4+8];
	add.f32 	%f84, %f75, %f84;
	st.global.f32 	[%rd2], %f84;
$L__BB0_15:
	add.s32 	%r38, %r38, 1;
	setp.ne.s32 	%p11, %r38, %r23;
	@%p11 bra 	$L__BB0_2;
$L__BB0_16:
	ret;

}


// ===== COMPILED SASS (sm_100) =====

	.target	sm_100

	.elftype	@"ET_EXEC"


//--------------------- .note.nv.tkinfo           --------------------------
	.section	.note.nv.tkinfo,"",@"SHT_NOTE"
	.sectionflags	@"SHF_NOTE_NV_TKINFO"
	.tkinfo
        /*0018*/ 	.word	0x00000002
        /*0030*/ 	.string	""
        /*0030*/ 	.string	"ptxas"
        /*0030*/ 	.string	"Cuda compilation tools, release 13.0, V13.0.88"
        /*0030*/ 	.string	"Build cuda_13.0.r13.0/compiler.36424714_0"
        /*0030*/ 	.string	"-arch sm_100 -m 64 "



//--------------------- .note.nv.cuinfo           --------------------------
	.section	.note.nv.cuinfo,"",@"SHT_NOTE"
	.sectionflags	@"SHF_NOTE_NV_CUINFO"
        /*0018*/ 	.short	0x0002
        /*001a*/ 	.short	0x0064
        /*001c*/ 	.short	0x0082
	.zero		2


//--------------------- .nv.info                  --------------------------
	.section	.nv.info,"",@"SHT_CUDA_INFO"
	.align	4


	//----- nvinfo : EIATTR_REGCOUNT
	.align		4
        /*0000*/ 	.byte	0x04, 0x2f
        /*0002*/ 	.short	(.L_1 - .L_0)
	.align		4
.L_0:
        /*0004*/ 	.word	index@(_Z8compressPfiS_i)
        /*0008*/ 	.word	0x00000014


	//----- nvinfo : EIATTR_FRAME_SIZE
	.align		4
.L_1:
        /*000c*/ 	.byte	0x04, 0x11
        /*000e*/ 	.short	(.L_3 - .L_2)
	.align		4
.L_2:
        /*0010*/ 	.word	index@(_Z8compressPfiS_i)
        /*0014*/ 	.word	0x00000000


	//----- nvinfo : EIATTR_MIN_STACK_SIZE
	.align		4
.L_3:
        /*0018*/ 	.byte	0x04, 0x12
        /*001a*/ 	.short	(.L_5 - .L_4)
	.align		4
.L_4:
        /*001c*/ 	.word	index@(_Z8compressPfiS_i)
        /*0020*/ 	.word	0x00000000
.L_5:


//--------------------- .nv.compat                --------------------------
	.section	.nv.compat,"",@"SHT_CUDA_COMPAT_INFO"
	.align	4
        /*0000*/ 	.byte	0x02, 0x09, 0x00, 0x00, 0x02, 0x02, 0x01, 0x00, 0x02, 0x05, 0x05, 0x00, 0x03, 0x07, 0x01, 0x01
        /*0010*/ 	.byte	0x02, 0x03, 0x00, 0x00, 0x02, 0x06, 0x01, 0x00, 0x04, 0x0b, 0x08, 0x00, 0x09, 0x00, 0x00, 0x00
        /*0020*/ 	.byte	0x00, 0x00, 0x00, 0x00


//--------------------- .nv.info._Z8compressPfiS_i --------------------------
	.section	.nv.info._Z8compressPfiS_i,"",@"SHT_CUDA_INFO"
	.sectionflags	@""
	.align	4


	//----- nvinfo : EIATTR_CUDA_API_VERSION
	.align		4
        /*0000*/ 	.byte	0x04, 0x37
        /*0002*/ 	.short	(.L_7 - .L_6)
.L_6:
        /*0004*/ 	.word	0x00000082


	//----- nvinfo : EIATTR_KPARAM_INFO
	.align		4
.L_7:
        /*0008*/ 	.byte	0x04, 0x17
        /*000a*/ 	.short	(.L_9 - .L_8)
.L_8:
        /*000c*/ 	.word	0x00000000
        /*0010*/ 	.short	0x0003
        /*0012*/ 	.short	0x0018
        /*0014*/ 	.byte	0x00, 0xf0, 0x11, 0x00


	//----- nvinfo : EIATTR_KPARAM_INFO
	.align		4
.L_9:
        /*0018*/ 	.byte	0x04, 0x17
        /*001a*/ 	.short	(.L_11 - .L_10)
.L_10:
        /*001c*/ 	.word	0x00000000
        /*0020*/ 	.short	0x0002
        /*0022*/ 	.short	0x0010
        /*0024*/ 	.byte	0x00, 0xf5, 0x21, 0x00


	//----- nvinfo : EIATTR_KPARAM_INFO
	.align		4
.L_11:
        /*0028*/ 	.byte	0x04, 0x17
        /*002a*/ 	.short	(.L_13 - .L_12)
.L_12:
        /*002c*/ 	.word	0x00000000
        /*0030*/ 	.short	0x0001
        /*0032*/ 	.short	0x0008
        /*0034*/ 	.byte	0x00, 0xf0, 0x11, 0x00


	//----- nvinfo : EIATTR_KPARAM_INFO
	.align		4
.L_13:
        /*0038*/ 	.byte	0x04, 0x17
        /*003a*/ 	.short	(.L_15 - .L_14)
.L_14:
        /*003c*/ 	.word	0x00000000
        /*0040*/ 	.short	0x0000
        /*0042*/ 	.short	0x0000
        /*0044*/ 	.byte	0x00, 0xf5, 0x21, 0x00


	//----- nvinfo : EIATTR_SPARSE_MMA_MASK
	.align		4
.L_15:
        /*0048*/ 	.byte	0x03, 0x50
        /*004a*/ 	.short	0x0000


	//----- nvinfo : EIATTR_MAXREG_COUNT
	.align		4
        /*004c*/ 	.byte	0x03, 0x1b
        /*004e*/ 	.short	0x00ff


	//----- nvinfo : EIATTR_MERCURY_ISA_VERSION
	.align		4
        /*0050*/ 	.byte	0x03, 0x5f
        /*0052*/ 	.short	0x0101


	//----- nvinfo : EIATTR_VRC_CTA_INIT_COUNT
	.align		4
        /*0054*/ 	.byte	0x02, 0x4a
	.zero		1
	.zero		1


	//----- nvinfo : EIATTR_EXIT_INSTR_OFFSETS
	.align		4
        /*0058*/ 	.byte	0x04, 0x1c
        /*005a*/ 	.short	(.L_17 - .L_16)


	//   ....[0]....
.L_16:
        /*005c*/ 	.word	0x000000c0


	//   ....[1]....
        /*0060*/ 	.word	0x00000a80


	//----- nvinfo : EIATTR_CBANK_PARAM_SIZE
	.align		4
.L_17:
        /*0064*/ 	.byte	0x03, 0x19
        /*0066*/ 	.short	0x001c


	//----- nvinfo : EIATTR_PARAM_CBANK
	.align		4
        /*0068*/ 	.byte	0x04, 0x0a
        /*006a*/ 	.short	(.L_19 - .L_18)
	.align		4
.L_18:
        /*006c*/ 	.word	index@(.nv.constant0._Z8compressPfiS_i)
        /*0070*/ 	.short	0x0380
        /*0072*/ 	.short	0x001c


	//----- nvinfo : EIATTR_SW_WAR
	.align		4
.L_19:
        /*0074*/ 	.byte	0x04, 0x36
        /*0076*/ 	.short	(.L_21 - .L_20)
.L_20:
        /*0078*/ 	.word	0x00000008
.L_21:


//--------------------- .nv.callgraph             --------------------------
	.section	.nv.callgraph,"",@"SHT_CUDA_CALLGRAPH"
	.align	4
	.sectionentsize	8
	.align		4
        /*0000*/ 	.word	0x00000000
	.align		4
        /*0004*/ 	.word	0xffffffff
	.align		4
        /*0008*/ 	.word	0x00000000
	.align		4
        /*000c*/ 	.word	0xfffffffe
	.align		4
        /*0010*/ 	.word	0x00000000
	.align		4
        /*0014*/ 	.word	0xfffffffd
	.align		4
        /*0018*/ 	.word	0x00000000
	.align		4
        /*001c*/ 	.word	0xfffffffc


//--------------------- .text._Z8compressPfiS_i   --------------------------
	.section	.text._Z8compressPfiS_i,"ax",@progbits
	.align	128
        .global         _Z8compressPfiS_i
        .type           _Z8compressPfiS_i,@function
        .size           _Z8compressPfiS_i,(.L_x_7 - _Z8compressPfiS_i)
        .other          _Z8compressPfiS_i,@"STO_CUDA_ENTRY STV_DEFAULT"
_Z8compressPfiS_i:
.text._Z8compressPfiS_i:
[----:B------:R-:W-:Y:S01]  /*0000*/  LDC R1, c[0x0][0x37c] ;  /* 0x0000df00ff017b82 */ /* 0x000fe20000000800 */
[----:B------:R-:W0:Y:S07]  /*0010*/  S2R R0, SR_TID.Y ;  /* 0x0000000000007919 */ /* 0x000e2e0000002200 */
[----:B------:R-:W0:Y:S01]  /*0020*/  LDC R3, c[0x0][0x364] ;  /* 0x0000d900ff037b82 */ /* 0x000e220000000800 */
[----:B------:R-:W1:Y:S01]  /*0030*/  LDCU UR7, c[0x0][0x398] ;  /* 0x00007300ff0777ac */ /* 0x000e620008000800 */
[----:B------:R-:W2:Y:S06]  /*0040*/  S2R R5, SR_TID.X ;  /* 0x0000000000057919 */ /* 0x000eac0000002100 */
[----:B------:R-:W0:Y:S08]  /*0050*/  S2UR UR4, SR_CTAID.Y ;  /* 0x00000000000479c3 */ /* 0x000e300000002600 */
[----:B------:R-:W2:Y:S08]  /*0060*/  S2UR UR5, SR_CTAID.X ;  /* 0x00000000000579c3 */ /* 0x000eb00000002500 */
[----:B------:R-:W2:Y:S01]  /*0070*/  LDC R2, c[0x0][0x360] ;  /* 0x0000d800ff027b82 */ /* 0x000ea20000000800 */
[----:B0-----:R-:W-:-:S02]  /*0080*/  IMAD R0, R3, UR4, R0 ;  /* 0x0000000403007c24 */ /* 0x001fc4000f8e0200 */
[----:B--2---:R-:W-:-:S05]  /*0090*/  IMAD R5, R2, UR5, R5 ;  /* 0x0000000502057c24 */ /* 0x004fca000f8e0205 */
[----:B------:R-:W-:-:S04]  /*00a0*/  VIMNMX R2, PT, PT, R0, R5, !PT ;  /* 0x0000000500027248 */ /* 0x000fc80007fe0100 */
[----:B-1----:R-:W-:-:S13]  /*00b0*/  ISETP.GE.AND P0, PT, R2, UR7, PT ;  /* 0x0000000702007c0c */ /* 0x002fda000bf06270 */
[----:B------:R-:W-:Y:S05]  /*00c0*/  @P0 EXIT ;  /* 0x000000000000094d */ /* 0x000fea0003800000 */
[----:B------:R-:W0:Y:S01]  /*00d0*/  LDC.64 R2, c[0x0][0x390] ;  /* 0x0000e400ff027b82 */ /* 0x000e220000000a00 */
[----:B------:R-:W1:Y:S01]  /*00e0*/  LDCU.64 UR14, c[0x0][0x358] ;  /* 0x00006b00ff0e77ac */ /* 0x000e620008000a00 */
[----:B------:R-:W-:Y:S02]  /*00f0*/  IMAD R7, R0, UR7, R5 ;  /* 0x0000000700077c24 */ /* 0x000fe4000f8e0205 */
[----:B------:R-:W-:Y:S01]  /*0100*/  HFMA2 R9, -RZ, RZ, 0, 0 ;  /* 0x00000000ff097431 */ /* 0x000fe200000001ff */
[----:B------:R-:W2:Y:S01]  /*0110*/  LDCU.64 UR8, c[0x0][0x380] ;  /* 0x00007000ff0877ac */ /* 0x000ea20008000a00 */
[----:B------:R-:W-:Y:S02]  /*0120*/  ULOP3.LUT UR11, UR7, 0xf, URZ, 0xc0, !UPT ;  /* 0x0000000f070b7892 */ /* 0x000fe4000f8ec0ff */
[----:B------:R-:W-:Y:S02]  /*0130*/  ULOP3.LUT UR12, UR7, 0x7, URZ, 0xc0, !UPT ;  /* 0x00000007070c7892 */ /* 0x000fe4000f8ec0ff */
[----:B------:R-:W-:-:S02]  /*0140*/  UIADD3 UR4, UPT, UPT, UR11, -0x1, URZ ;  /* 0xffffffff0b047890 */ /* 0x000fc4000fffe0ff */
[----:B------:R-:W-:Y:S02]  /*0150*/  ULOP3.LUT UR6, UR7, 0x7ffffff0, URZ, 0xc0, !UPT ;  /* 0x7ffffff007067892 */ /* 0x000fe4000f8ec0ff */
[----:B------:R-:W-:Y:S02]  /*0160*/  UIADD3 UR5, UPT, UPT, UR12, -0x1, URZ ;  /* 0xffffffff0c057890 */ /* 0x000fe4000fffe0ff */
[----:B------:R-:W-:Y:S02]  /*0170*/  ULOP3.LUT UR7, UR7, 0x3, URZ, 0xc0, !UPT ;  /* 0x0000000307077892 */ /* 0x000fe4000f8ec0ff */
[----:B------:R-:W-:Y:S02]  /*0180*/  UIADD3 UR10, UPT, UPT, -UR6, URZ, URZ ;  /* 0x000000ff060a7290 */ /* 0x000fe4000fffe1ff */
[----:B--2---:R-:W-:Y:S01]  /*0190*/  UIADD3 UR8, UP0, UPT, UR8, 0x20, URZ ;  /* 0x0000002008087890 */ /* 0x004fe2000ff1e0ff */
[----:B0-----:R-:W-:Y:S01]  /*01a0*/  IMAD.WIDE R2, R7, 0x4, R2 ;  /* 0x0000000407027825 */ /* 0x001fe200078e0202 */
[----:B------:R-:W-:-:S02]  /*01b0*/  UISETP.GE.U32.AND UP1, UPT, UR5, 0x3, UPT ;  /* 0x000000030500788c */ /* 0x000fc4000bf26070 */
[----:B------:R-:W-:Y:S02]  /*01c0*/  UIADD3.X UR9, UPT, UPT, URZ, UR9, URZ, UP0, !UPT ;  /* 0x00000009ff097290 */ /* 0x000fe400087fe4ff */
[----:B-1----:R0:W-:Y:S01]  /*01d0*/  STG.E desc[UR14][R2.64], RZ ;  /* 0x000000ff02007986 */ /* 0x0021e2000c10190e */
[----:B------:R-:W-:-:S03]  /*01e0*/  UISETP.GE.U32.AND UP0, UPT, UR4, 0x7, UPT ;  /* 0x000000070400788c */ /* 0x000fc6000bf06070 */
[----:B------:R-:W-:-:S08]  /*01f0*/  UMOV UR4, URZ ;  /* 0x000000ff00047c82 */ /* 0x000fd00008000000 */
.L_x_5:
[----:B-1----:R-:W1:Y:S01]  /*0200*/  LDCU UR13, c[0x0][0x398] ;  /* 0x00007300ff0d77ac */ /* 0x002e620008000800 */
[----:B------:R-:W-:Y:S01]  /*0210*/  IADD3 R4, PT, PT, R0, UR4, RZ ;  /* 0x0000000400047c10 */ /* 0x000fe2000fffe0ff */
[----:B--2---:R-:W2:Y:S01]  /*0220*/  LDCU UR5, c[0x0][0x388] ;  /* 0x00007100ff0577ac */ /* 0x004ea20008000800 */
[----:B------:R-:W-:Y:S02]  /*0230*/  UIADD3 UR4, UPT, UPT, UR4, 0x1, URZ ;  /* 0x0000000104047890 */ /* 0x000fe4000fffe0ff */
[----:B-1----:R-:W-:Y:S02]  /*0240*/  UISETP.GE.U32.AND UP3, UPT, UR13, 0x10, UPT ;  /* 0x000000100d00788c */ /* 0x002fe4000bf66070 */
[----:B------:R-:W-:Y:S01]  /*0250*/  UISETP.NE.AND UP2, UPT, UR4, UR13, UPT ;  /* 0x0000000d0400728c */ /* 0x000fe2000bf45270 */
[----:B--2---:R-:W-:Y:S01]  /*0260*/  IMAD R4, R4, UR5, R5 ;  /* 0x0000000504047c24 */ /* 0x004fe2000f8e0205 */
[----:B------:R-:W-:-:S05]  /*0270*/  UMOV UR5, URZ ;  /* 0x000000ff00057c82 */ /* 0x000fca0008000000 */
[----:B---34-:R-:W-:Y:S05]  /*0280*/  BRA.U !UP3, `(.L_x_0) ;  /* 0x000000010be87547 */ /* 0x018fea000b800000 */
[----:B------:R-:W-:Y:S01]  /*0290*/  MOV R8, R4 ;  /* 0x0000000400087202 */ /* 0x000fe20000000f00 */
[----:B------:R-:W-:-:S06]  /*02a0*/  UMOV UR5, UR10 ;  /* 0x0000000a00057c82 */ /* 0x000fcc0008000000 */
.L_x_1:
[----:B------:R-:W-:Y:S02]  /*02b0*/  MOV R6, UR8 ;  /* 0x0000000800067c02 */ /* 0x000fe40008000f00 */
[----:B------:R-:W-:-:S03]  /*02c0*/  MOV R7, UR9 ;  /* 0x0000000900077c02 */ /* 0x000fc60008000f00 */
[----:B------:R-:W-:-:S05]  /*02d0*/  IMAD.WIDE R6, R8, 0x4, R6 ;  /* 0x0000000408067825 */ /* 0x000fca00078e0206 */
[----:B------:R-:W2:Y:S02]  /*02e0*/  LDG.E R10, desc[UR14][R6.64+-0x20] ;  /* 0xffffe00e060a7981 */ /* 0x000ea4000c1e1900 */
[----:B--23--:R-:W-:-:S05]  /*02f0*/  FADD R9, R10, R9 ;  /* 0x000000090a097221 */ /* 0x00cfca0000000000 */
[----:B------:R1:W-:Y:S04]  /*0300*/  STG.E desc[UR14][R2.64], R9 ;  /* 0x0000000902007986 */ /* 0x0003e8000c10190e */
[----:B------:R-:W2:Y:S02]  /*0310*/  LDG.E R10, desc[UR14][R6.64+-0x1c] ;  /* 0xffffe40e060a7981 */ /* 0x000ea4000c1e1900 */
[----:B--2---:R-:W-:-:S05]  /*0320*/  FADD R11, R9, R10 ;  /* 0x0000000a090b7221 */ /* 0x004fca0000000000 */
[----:B------:R2:W-:Y:S04]  /*0330*/  STG.E desc[UR14][R2.64], R11 ;  /* 0x0000000b02007986 */ /* 0x0005e8000c10190e */
[----:B------:R-:W3:Y:S02]  /*0340*/  LDG.E R10, desc[UR14][R6.64+-0x18] ;  /* 0xffffe80e060a7981 */ /* 0x000ee4000c1e1900 */
[----:B---3--:R-:W-:-:S05]  /*0350*/  FADD R13, R11, R10 ;  /* 0x0000000a0b0d7221 */ /* 0x008fca0000000000 */
[----:B------:R3:W-:Y:S04]  /*0360*/  STG.E desc[UR14][R2.64], R13 ;  /* 0x0000000d02007986 */ /* 0x0007e8000c10190e */
[----:B------:R-:W4:Y:S02]  /*0370*/  LDG.E R10, desc[UR14][R6.64+-0x14] ;  /* 0xffffec0e060a7981 */ /* 0x000f24000c1e1900 */
[----:B----4-:R-:W-:-:S05]  /*0380*/  FADD R15, R13, R10 ;  /* 0x0000000a0d0f7221 */ /* 0x010fca0000000000 */
[----:B------:R4:W-:Y:S04]  /*0390*/  STG.E desc[UR14][R2.64], R15 ;  /* 0x0000000f02007986 */ /* 0x0009e8000c10190e */
[----:B------:R-:W1:Y:S02]  /*03a0*/  LDG.E R10, desc[UR14][R6.64+-0x10] ;  /* 0xfffff00e060a7981 */ /* 0x000e64000c1e1900 */
[----:B-1----:R-:W-:-:S05]  /*03b0*/  FADD R9, R15, R10 ;  /* 0x0000000a0f097221 */ /* 0x002fca0000000000 */
        /* <DEDUP_REMOVED lines=12> */
[----:B------:R-:W-:Y:S04]  /*0480*/  STG.E desc[UR14][R2.64], R9 ;  /* 0x0000000902007986 */ /* 0x000fe8000c10190e */
        /* <DEDUP_REMOVED lines=18> */
[----:B------:R-:W2:Y:S01]  /*05b0*/  LDG.E R10, desc[UR14][R6.64+0x1c] ;  /* 0x00001c0e060a7981 */ /* 0x000ea2000c1e1900 */
[----:B------:R-:W-:Y:S01]  /*05c0*/  UIADD3 UR5, UPT, UPT, UR5, 0x10, URZ ;  /* 0x0000001005057890 */ /* 0x000fe2000fffe0ff */
[----:B------:R-:W-:-:S03]  /*05d0*/  IADD3 R8, PT, PT, R8, 0x10, RZ ;  /* 0x0000001008087810 */ /* 0x000fc60007ffe0ff */
[----:B------:R-:W-:Y:S01]  /*05e0*/  UISETP.NE.AND UP3, UPT, UR5, URZ, UPT ;  /* 0x000000ff0500728c */ /* 0x000fe2000bf65270 */
[----:B--2---:R-:W-:-:S05]  /*05f0*/  FADD R9, R13, R10 ;  /* 0x0000000a0d097221 */ /* 0x004fca0000000000 */
[----:B------:R3:W-:Y:S03]  /*0600*/  STG.E desc[UR14][R2.64], R9 ;  /* 0x0000000902007986 */ /* 0x0007e6000c10190e */
[----:B------:R-:W-:Y:S05]  /*0610*/  BRA.U UP3, `(.L_x_1) ;  /* 0xfffffffd03247547 */ /* 0x000fea000b83ffff */
[----:B------:R-:W-:-:S05]  /*0620*/  UMOV UR5, UR6 ;  /* 0x0000000600057c82 */ /* 0x000fca0008000000 */
.L_x_0:
[----:B------:R-:W-:-:S09]  /*0630*/  UISETP.NE.AND UP3, UPT, UR11, URZ, UPT ;  /* 0x000000ff0b00728c */ /* 0x000fd2000bf65270 */
[----:B------:R-:W-:Y:S05]  /*0640*/  BRA.U !UP3, `(.L_x_2) ;  /* 0x000000050b087547 */ /* 0x000fea000b800000 */
[----:B------:R-:W-:Y:S01]  /*0650*/  UISETP.NE.AND UP3, UPT, UR12, URZ, UPT ;  /* 0x000000ff0c00728c */ /* 0x000fe2000bf65270 */
[----:B------:R-:W-:Y:S10]  /*0660*/  BRA.U !UP0, `(.L_x_3) ;  /* 0x0000000108707547 */ /* 0x000ff4000b800000 */
[----:B------:R-:W1:Y:S01]  /*0670*/  LDC.64 R6, c[0x0][0x380] ;  /* 0x0000e000ff067b82 */ /* 0x000e620000000a00 */
[----:B---3--:R-:W-:-:S05]  /*0680*/  IADD3 R11, PT, PT, R4, UR5, RZ ;  /* 0x00000005040b7c10 */ /* 0x008fca000fffe0ff */
[----:B-1----:R-:W-:-:S05]  /*0690*/  IMAD.WIDE R6, R11, 0x4, R6 ;  /* 0x000000040b067825 */ /* 0x002fca00078e0206 */
[----:B------:R-:W2:Y:S02]  /*06a0*/  LDG.E R8, desc[UR14][R6.64] ;  /* 0x0000000e06087981 */ /* 0x000ea4000c1e1900 */
[----:B--2---:R-:W-:-:S05]  /*06b0*/  FADD R9, R9, R8 ;  /* 0x0000000809097221 */ /* 0x004fca0000000000 */
[----:B------:R-:W-:Y:S04]  /*06c0*/  STG.E desc[UR14][R2.64], R9 ;  /* 0x0000000902007986 */ /* 0x000fe8000c10190e */
[----:B------:R-:W2:Y:S02]  /*06d0*/  LDG.E R8, desc[UR14][R6.64+0x4] ;  /* 0x0000040e06087981 */ /* 0x000ea4000c1e1900 */
[----:B--2---:R-:W-:-:S05]  /*06e0*/  FADD R11, R9, R8 ;  /* 0x00000008090b7221 */ /* 0x004fca0000000000 */
[----:B------:R1:W-:Y:S04]  /*06f0*/  STG.E desc[UR14][R2.64], R11 ;  /* 0x0000000b02007986 */ /* 0x0003e8000c10190e */
[----:B------:R-:W2:Y:S02]  /*0700*/  LDG.E R8, desc[UR14][R6.64+0x8] ;  /* 0x0000080e06087981 */ /* 0x000ea4000c1e1900 */
[----:B--2---:R-:W-:-:S05]  /*0710*/  FADD R13, R11, R8 ;  /* 0x000000080b0d7221 */ /* 0x004fca0000000000 */
[----:B------:R2:W-:Y:S04]  /*0720*/  STG.E desc[UR14][R2.64], R13 ;  /* 0x0000000d02007986 */ /* 0x0005e8000c10190e */
[----:B------:R-:W3:Y:S02]  /*0730*/  LDG.E R8, desc[UR14][R6.64+0xc] ;  /* 0x00000c0e06087981 */ /* 0x000ee4000c1e1900 */
[----:B---3--:R-:W-:-:S05]  /*0740*/  FADD R15, R13, R8 ;  /* 0x000000080d0f7221 */ /* 0x008fca0000000000 */
[----:B------:R4:W-:Y:S04]  /*0750*/  STG.E desc[UR14][R2.64], R15 ;  /* 0x0000000f02007986 */ /* 0x0009e8000c10190e */
[----:B------:R-:W3:Y:S02]  /*0760*/  LDG.E R8, desc[UR14][R6.64+0x10] ;  /* 0x0000100e06087981 */ /* 0x000ee4000c1e1900 */
[----:B---3--:R-:W-:-:S05]  /*0770*/  FADD R17, R15, R8 ;  /* 0x000000080f117221 */ /* 0x008fca0000000000 */
        /* <DEDUP_REMOVED lines=9> */
[----:B--2---:R-:W-:-:S05]  /*0810*/  FADD R9, R13, R8 ;  /* 0x000000080d097221 */ /* 0x004fca0000000000 */
[----:B------:R4:W-:Y:S06]  /*0820*/  STG.E desc[UR14][R2.64], R9 ;  /* 0x0000000902007986 */ /* 0x0009ec000c10190e */
.L_x_3:
[----:B------:R-:W-:Y:S05]  /*0830*/  BRA.U !UP3, `(.L_x_2) ;  /* 0x000000010b8c7547 */ /* 0x000fea000b800000 */
[----:B------:R-:W-:Y:S01]  /*0840*/  UISETP.NE.AND UP3, UPT, UR7, URZ, UPT ;  /* 0x000000ff0700728c */ /* 0x000fe2000bf65270 */
[----:B------:R-:W-:Y:S10]  /*0850*/  BRA.U !UP1, `(.L_x_4) ;  /* 0x0000000109407547 */ /* 0x000ff4000b800000 */
[----:B------:R-:W1:Y:S01]  /*0860*/  LDC.64 R6, c[0x0][0x380] ;  /* 0x0000e000ff067b82 */ /* 0x000e620000000a00 */
[----:B---34-:R-:W-:-:S05]  /*0870*/  IADD3 R11, PT, PT, R4, UR5, RZ ;  /* 0x00000005040b7c10 */ /* 0x018fca000fffe0ff */
[----:B-1----:R-:W-:-:S05]  /*0880*/  IMAD.WIDE R6, R11, 0x4, R6 ;  /* 0x000000040b067825 */ /* 0x002fca00078e0206 */
[----:B------:R-:W2:Y:S02]  /*0890*/  LDG.E R8, desc[UR14][R6.64] ;  /* 0x0000000e06087981 */ /* 0x000ea4000c1e1900 */
[----:B--2---:R-:W-:-:S05]  /*08a0*/  FADD R11, R9, R8 ;  /* 0x00000008090b7221 */ /* 0x004fca0000000000 */
[----:B------:R1:W-:Y:S04]  /*08b0*/  STG.E desc[UR14][R2.64], R11 ;  /* 0x0000000b02007986 */ /* 0x0003e8000c10190e */
[----:B------:R-:W2:Y:S02]  /*08c0*/  LDG.E R8, desc[UR14][R6.64+0x4] ;  /* 0x0000040e06087981 */ /* 0x000ea4000c1e1900 */
[----:B--2---:R-:W-:-:S05]  /*08d0*/  FADD R13, R11, R8 ;  /* 0x000000080b0d7221 */ /* 0x004fca0000000000 */
        /* <DEDUP_REMOVED lines=8> */
.L_x_4:
[----:B------:R-:W-:Y:S05]  /*0960*/  BRA.U !UP3, `(.L_x_2) ;  /* 0x000000010b407547 */ /* 0x000fea000b800000 */
[----:B------:R-:W2:Y:S01]  /*0970*/  LDC.64 R6, c[0x0][0x380] ;  /* 0x0000e000ff067b82 */ /* 0x000ea20000000a00 */
[----:B-1-34-:R-:W-:-:S05]  /*0980*/  IADD3 R11, PT, PT, R4, UR5, RZ ;  /* 0x00000005040b7c10 */ /* 0x01afca000fffe0ff */
[----:B--2---:R-:W-:-:S05]  /*0990*/  IMAD.WIDE R6, R11, 0x4, R6 ;  /* 0x000000040b067825 */ /* 0x004fca00078e0206 */
[----:B------:R-:W2:Y:S01]  /*09a0*/  LDG.E R4, desc[UR14][R6.64] ;  /* 0x0000000e06047981 */ /* 0x000ea2000c1e1900 */
[----:B------:R-:W-:Y:S01]  /*09b0*/  UISETP.NE.AND UP3, UPT, UR7, 0x1, UPT ;  /* 0x000000010700788c */ /* 0x000fe2000bf65270 */
[----:B--2---:R-:W-:-:S05]  /*09c0*/  FADD R9, R9, R4 ;  /* 0x0000000409097221 */ /* 0x004fca0000000000 */
[----:B------:R2:W-:Y:S03]  /*09d0*/  STG.E desc[UR14][R2.64], R9 ;  /* 0x0000000902007986 */ /* 0x0005e6000c10190e */
[----:B------:R-:W-:Y:S05]  /*09e0*/  BRA.U !UP3, `(.L_x_2) ;  /* 0x000000010b207547 */ /* 0x000fea000b800000 */
[----:B------:R-:W2:Y:S01]  /*09f0*/  LDG.E R4, desc[UR14][R6.64+0x4] ;  /* 0x0000040e06047981 */ /* 0x000ea2000c1e1900 */
[----:B------:R-:W-:Y:S01]  /*0a00*/  UISETP.NE.AND UP3, UPT, UR7, 0x2, UPT ;  /* 0x000000020700788c */ /* 0x000fe2000bf65270 */
[----:B--2---:R-:W-:-:S05]  /*0a10*/  FADD R9, R9, R4 ;  /* 0x0000000409097221 */ /* 0x004fca0000000000 */
[----:B------:R1:W-:Y:S03]  /*0a20*/  STG.E desc[UR14][R2.64], R9 ;  /* 0x0000000902007986 */ /* 0x0003e6000c10190e */
[----:B------:R-:W-:Y:S05]  /*0a30*/  BRA.U !UP3, `(.L_x_2) ;  /* 0x000000010b0c7547 */ /* 0x000fea000b800000 */
[----:B------:R-:W1:Y:S02]  /*0a40*/  LDG.E R6, desc[UR14][R6.64+0x8] ;  /* 0x0000080e06067981 */ /* 0x000e64000c1e1900 */
[----:B-1----:R-:W-:-:S05]  /*0a50*/  FADD R9, R9, R6 ;  /* 0x0000000609097221 */ /* 0x002fca0000000000 */
[----:B------:R1:W-:Y:S02]  /*0a60*/  STG.E desc[UR14][R2.64], R9 ;  /* 0x0000000902007986 */ /* 0x0003e4000c10190e */
.L_x_2:
[----:B------:R-:W-:Y:S05]  /*0a70*/  BRA.U UP2, `(.L_x_5) ;  /* 0xfffffff502e07547 */ /* 0x000fea000b83ffff */
[----:B------:R-:W-:Y:S05]  /*0a80*/  EXIT ;  /* 0x000000000000794d */ /* 0x000fea0003800000 */
.L_x_6:
[----:B------:R-:W-:-:S00]  /*0a90*/  BRA `(.L_x_6) ;  /* 0xfffffffc00fc7947 */ /* 0x000fc0000383ffff */
[----:B------:R-:W-:-:S00]  /*0aa0*/  NOP ;  /* 0x0000000000007918 */ /* 0x000fc00000000000 */
        /* <DEDUP_REMOVED lines=13> */
.L_x_7:


//--------------------- .nv.shared.reserved.0     --------------------------
	.section	.nv.shared.reserved.0,"aw",@nobits
	.weak		__nv_reservedSMEM_offset_0_alias
	.size		__nv_reservedSMEM_offset_0_alias, 0, 64
	.other		__nv_reservedSMEM_offset_0_alias,@"STO_CUDA_RESERVED_SHARED STV_DEFAULT"
__nv_reservedSMEM_offset_0_alias:
	.zero		0
	.zero		64


//--------------------- .nv.constant0._Z8compressPfiS_i --------------------------
	.section	.nv.constant0._Z8compressPfiS_i,"a",@progbits
	.sectionflags	@""
	.align	4
.nv.constant0._Z8compressPfiS_i:
	.zero		924


//--------------------- SYMBOLS --------------------------

	.type		.nv.reservedSmem.offset0,@object
	.size		.nv.reservedSmem.offset0,0x4
